	.headerflags	@"EF_CUDA_TEXMODE_UNIFIED EF_CUDA_64BIT_ADDRESS EF_CUDA_ACCELERATORS EF_CUDA_SM90 EF_CUDA_VIRTUAL_SM(EF_CUDA_SM90)"
	.elftype	@"ET_EXEC"


//--------------------- .nv.info                  --------------------------
	.section	.nv.info,"",@"SHT_CUDA_INFO"
	.align	4


	//----- nvinfo : EIATTR_REGCOUNT
	.align		4
        /*0000*/ 	.byte	0x04, 0x2f
        /*0002*/ 	.short	(.L_1 - .L_0)
	.align		4
.L_0:
        /*0004*/ 	.word	index@(triton_poi_fused_cat_2)
        /*0008*/ 	.word	0x0000001e


	//----- nvinfo : EIATTR_MIN_STACK_SIZE
	.align		4
.L_1:
        /*000c*/ 	.byte	0x04, 0x12
        /*000e*/ 	.short	(.L_3 - .L_2)
	.align		4
.L_2:
        /*0010*/ 	.word	index@(triton_poi_fused_cat_2)
        /*0014*/ 	.word	0x00000000


	//----- nvinfo : EIATTR_FRAME_SIZE
	.align		4
.L_3:
        /*0018*/ 	.byte	0x04, 0x11
        /*001a*/ 	.short	(.L_5 - .L_4)
	.align		4
.L_4:
        /*001c*/ 	.word	index@(triton_poi_fused_cat_2)
        /*0020*/ 	.word	0x00000000


	//----- nvinfo : EIATTR_MIN_STACK_SIZE
	.align		4
.L_5:
        /*0024*/ 	.byte	0x04, 0x12
        /*0026*/ 	.short	(.L_7 - .L_6)
	.align		4
.L_6:
        /*0028*/ 	.word	index@(triton_poi_fused_cat_2)
        /*002c*/ 	.word	0x00000000
.L_7:


//--------------------- .nv.info.triton_poi_fused_cat_2 --------------------------
	.section	.nv.info.triton_poi_fused_cat_2,"",@"SHT_CUDA_INFO"
	.sectionflags	@""
	.align	4


	//----- nvinfo : EIATTR_CUDA_API_VERSION
	.align		4
        /*0000*/ 	.byte	0x04, 0x37
        /*0002*/ 	.short	(.L_9 - .L_8)
.L_8:
        /*0004*/ 	.word	0x0000007c


	//----- nvinfo : EIATTR_KPARAM_INFO
	.align		4
.L_9:
        /*0008*/ 	.byte	0x04, 0x17
        /*000a*/ 	.short	(.L_11 - .L_10)
.L_10:
        /*000c*/ 	.word	0x00000000
        /*0010*/ 	.short	0x0003
        /*0012*/ 	.short	0x0018
        /*0014*/ 	.byte	0x00, 0xf0, 0x11, 0x00


	//----- nvinfo : EIATTR_KPARAM_INFO
	.align		4
.L_11:
        /*0018*/ 	.byte	0x04, 0x17
        /*001a*/ 	.short	(.L_13 - .L_12)
.L_12:
        /*001c*/ 	.word	0x00000000
        /*0020*/ 	.short	0x0002
        /*0022*/ 	.short	0x0010
        /*0024*/ 	.byte	0x00, 0xf4, 0x21, 0x00


	//----- nvinfo : EIATTR_KPARAM_INFO
	.align		4
.L_13:
        /*0028*/ 	.byte	0x04, 0x17
        /*002a*/ 	.short	(.L_15 - .L_14)
.L_14:
        /*002c*/ 	.word	0x00000000
        /*0030*/ 	.short	0x0001
        /*0032*/ 	.short	0x0008
        /*0034*/ 	.byte	0x00, 0xf4, 0x21, 0x00


	//----- nvinfo : EIATTR_KPARAM_INFO
	.align		4
.L_15:
        /*0038*/ 	.byte	0x04, 0x17
        /*003a*/ 	.short	(.L_17 - .L_16)
.L_16:
        /*003c*/ 	.word	0x00000000
        /*0040*/ 	.short	0x0000
        /*0042*/ 	.short	0x0000
        /*0044*/ 	.byte	0x00, 0xf4, 0x21, 0x00


	//----- nvinfo : EIATTR_SPARSE_MMA_MASK
	.align		4
.L_17:
        /*0048*/ 	.byte	0x03, 0x50
        /*004a*/ 	.short	0x0000


	//----- nvinfo : EIATTR_MAXREG_COUNT
	.align		4
        /*004c*/ 	.byte	0x03, 0x1b
        /*004e*/ 	.short	0x00ff


	//----- nvinfo : EIATTR_EXIT_INSTR_OFFSETS
	.align		4
        /*0050*/ 	.byte	0x04, 0x1c
        /*0052*/ 	.short	(.L_19 - .L_18)


	//   ....[0]....
.L_18:
        /*0054*/ 	.word	0x000005e0


	//   ....[1]....
        /*0058*/ 	.word	0x00000600


	//----- nvinfo : EIATTR_REQNTID
	.align		4
.L_19:
        /*005c*/ 	.byte	0x04, 0x10
        /*005e*/ 	.short	(.L_21 - .L_20)
.L_20:
        /*0060*/ 	.word	0x00000080
        /*0064*/ 	.word	0x00000001
        /*0068*/ 	.word	0x00000001


	//----- nvinfo : EIATTR_CBANK_PARAM_SIZE
	.align		4
.L_21:
        /*006c*/ 	.byte	0x03, 0x19
        /*006e*/ 	.short	0x001c


	//----- nvinfo : EIATTR_PARAM_CBANK
	.align		4
        /*0070*/ 	.byte	0x04, 0x0a
        /*0072*/ 	.short	(.L_23 - .L_22)
	.align		4
.L_22:
        /*0074*/ 	.word	index@(.nv.constant0.triton_poi_fused_cat_2)
        /*0078*/ 	.short	0x0210
        /*007a*/ 	.short	0x001c


	//----- nvinfo : EIATTR_SW_WAR
	.align		4
.L_23:
        /*007c*/ 	.byte	0x04, 0x36
        /*007e*/ 	.short	(.L_25 - .L_24)
.L_24:
        /*0080*/ 	.word	0x00000008
.L_25:


//--------------------- .nv.callgraph             --------------------------
	.section	.nv.callgraph,"",@"SHT_CUDA_CALLGRAPH"
	.align	4
	.sectionentsize	8
	.align		4
        /*0000*/ 	.word	0x00000000
	.align		4
        /*0004*/ 	.word	0xffffffff
	.align		4
        /*0008*/ 	.word	0x00000000
	.align		4
        /*000c*/ 	.word	0xfffffffe
	.align		4
        /*0010*/ 	.word	0x00000000
	.align		4
        /*0014*/ 	.word	0xfffffffd
	.align		4
        /*0018*/ 	.word	0x00000000
	.align		4
        /*001c*/ 	.word	0xfffffffc


//--------------------- .text.triton_poi_fused_cat_2 --------------------------
	.section	.text.triton_poi_fused_cat_2,"ax",@progbits
	.align	128
        .global         triton_poi_fused_cat_2
        .type           triton_poi_fused_cat_2,@function
        .size           triton_poi_fused_cat_2,(.L_x_1 - triton_poi_fused_cat_2)
        .other          triton_poi_fused_cat_2,@"STO_CUDA_ENTRY STV_DEFAULT"
triton_poi_fused_cat_2:
.text.triton_poi_fused_cat_2:
[----:B------:R-:W0:Y:S01]  /*0000*/  LDC R1, c[0x0][0x28] ;  /* 0x00000a00ff017b82 */ /* 0x000e220000000800 */
[----:B------:R-:W1:Y:S07]  /*0010*/  S2R R0, SR_TID.X ;  /* 0x0000000000007919 */ /* 0x000e6e0000002100 */
[----:B------:R-:W2:Y:S01]  /*0020*/  LDC.64 R4, c[0x0][0x218] ;  /* 0x00008600ff047b82 */ /* 0x000ea20000000a00 */
[----:B------:R-:W-:Y:S01]  /*0030*/  CS2R R16, SRZ ;  /* 0x0000000000107805 */ /* 0x000fe2000001ff00 */
[----:B------:R-:W-:Y:S01]  /*0040*/  ULDC.64 UR4, c[0x0][0x208] ;  /* 0x0000820000047ab9 */ /* 0x000fe20000000a00 */
[----:B------:R-:W3:Y:S05]  /*0050*/  S2R R7, SR_CTAID.X ;  /* 0x0000000000077919 */ /* 0x000eea0000002500 */
[----:B------:R-:W4:Y:S01]  /*0060*/  LDC.64 R10, c[0x0][0x210] ;  /* 0x00008400ff0a7b82 */ /* 0x000f220000000a00 */
[----:B-1----:R-:W-:-:S02]  /*0070*/  LOP3.LUT R0, R0, 0x7f, RZ, 0xc0, !PT ;  /* 0x0000007f00007812 */ /* 0x002fc400078ec0ff */
[----:B---3--:R-:W-:-:S03]  /*0080*/  SHF.R.S32.HI R9, RZ, 0x18, R7 ;  /* 0x00000018ff097819 */ /* 0x008fc60000011407 */
[----:B------:R-:W-:Y:S01]  /*0090*/  IMAD R0, R7, 0x80, R0 ;  /* 0x0000008007007824 */ /* 0x000fe200078e0200 */
[----:B------:R-:W-:-:S04]  /*00a0*/  SGXT R9, R9, 0x1 ;  /* 0x000000010909781a */ /* 0x000fc80000000200 */
[----:B------:R-:W-:Y:S02]  /*00b0*/  SHF.R.S32.HI R3, RZ, 0x1f, R0 ;  /* 0x0000001fff037819 */ /* 0x000fe40000011400 */
[-C--:B------:R-:W-:Y:S02]  /*00c0*/  LEA.HI R9, R9, R0.reuse, RZ, 0x5 ;  /* 0x0000000009097211 */ /* 0x080fe400078f28ff */
[----:B------:R-:W-:-:S04]  /*00d0*/  LEA.HI R3, R3, R0, RZ, 0x4 ;  /* 0x0000000003037211 */ /* 0x000fc800078f20ff */
[----:B------:R-:W-:-:S04]  /*00e0*/  SHF.R.S32.HI R18, RZ, 0x4, R3 ;  /* 0x00000004ff127819 */ /* 0x000fc80000011403 */
[C---:B------:R-:W-:Y:S02]  /*00f0*/  LEA.HI R2, R3.reuse, R18, RZ, 0x1 ;  /* 0x0000001203027211 */ /* 0x040fe400078f08ff */
[----:B------:R-:W-:Y:S02]  /*0100*/  LOP3.LUT R3, R3, 0xfffffff0, RZ, 0xc0, !PT ;  /* 0xfffffff003037812 */ /* 0x000fe400078ec0ff */
[----:B------:R-:W-:Y:S02]  /*0110*/  LOP3.LUT R7, R2, 0xfffffffe, RZ, 0xc0, !PT ;  /* 0xfffffffe02077812 */ /* 0x000fe400078ec0ff */
[----:B------:R-:W-:Y:S01]  /*0120*/  SHF.R.S32.HI R2, RZ, 0x5, R9 ;  /* 0x00000005ff027819 */ /* 0x000fe20000011409 */
[----:B------:R-:W-:Y:S02]  /*0130*/  IMAD.IADD R3, R0, 0x1, -R3 ;  /* 0x0000000100037824 */ /* 0x000fe400078e0a03 */
[----:B------:R-:W-:Y:S02]  /*0140*/  IMAD.IADD R18, R18, 0x1, -R7 ;  /* 0x0000000112127824 */ /* 0x000fe400078e0a07 */
[----:B------:R-:W-:-:S02]  /*0150*/  IMAD.SHL.U32 R7, R2, 0x4, RZ ;  /* 0x0000000402077824 */ /* 0x000fc400078e00ff */
[----:B------:R-:W-:Y:S01]  /*0160*/  IMAD R19, R2, 0x40, R3 ;  /* 0x0000004002137824 */ /* 0x000fe200078e0203 */
[----:B------:R-:W-:Y:S01]  /*0170*/  ISETP.GE.AND P1, PT, R18, 0x1, PT ;  /* 0x000000011200780c */ /* 0x000fe20003f26270 */
[----:B--2---:R-:W-:-:S03]  /*0180*/  IMAD.WIDE R4, R7, 0x4, R4 ;  /* 0x0000000407047825 */ /* 0x004fc600078e0204 */
[----:B------:R-:W-:Y:S01]  /*0190*/  ISETP.LT.AND P3, PT, R0, 0x80, !P1 ;  /* 0x000000800000780c */ /* 0x000fe20004f61270 */
[----:B----4-:R-:W-:Y:S01]  /*01a0*/  IMAD.WIDE R6, R19, 0x4, R10 ;  /* 0x0000000413067825 */ /* 0x010fe200078e020a */
[----:B------:R-:W-:-:S03]  /*01b0*/  CS2R R12, SRZ ;  /* 0x00000000000c7805 */ /* 0x000fc6000001ff00 */
[----:B------:R-:W-:Y:S01]  /*01c0*/  VIADD R9, R19, 0x10 ;  /* 0x0000001013097836 */ /* 0x000fe20000000000 */
[----:B------:R-:W-:-:S03]  /*01d0*/  CS2R R14, SRZ ;  /* 0x00000000000e7805 */ /* 0x000fc6000001ff00 */
[----:B------:R-:W-:-:S04]  /*01e0*/  IMAD.WIDE R8, R9, 0x4, R10 ;  /* 0x0000000409087825 */ /* 0x000fc800078e020a */
[----:B------:R-:W2:Y:S04]  /*01f0*/  @P3 LDG.E.EL R17, desc[UR4][R6.64] ;  /* 0x0000000406113981 */ /* 0x000ea8000c2e1900 */
[----:B------:R-:W3:Y:S01]  /*0200*/  @P3 LDG.E.EL R16, desc[UR4][R4.64] ;  /* 0x0000000404103981 */ /* 0x000ee2000c2e1900 */
[----:B------:R-:W-:-:S03]  /*0210*/  VIADD R3, R19, 0x20 ;  /* 0x0000002013037836 */ /* 0x000fc60000000000 */
[----:B------:R-:W4:Y:S01]  /*0220*/  @P3 LDG.E.EL R13, desc[UR4][R8.64] ;  /* 0x00000004080d3981 */ /* 0x000f22000c2e1900 */
[----:B------:R-:W-:-:S03]  /*0230*/  IMAD.WIDE R2, R3, 0x4, R10 ;  /* 0x0000000403027825 */ /* 0x000fc600078e020a */
[----:B------:R-:W5:Y:S04]  /*0240*/  @P3 LDG.E.EL R15, desc[UR4][R4.64+0x4] ;  /* 0x00000404040f3981 */ /* 0x000f68000c2e1900 */
[----:B------:R-:W5:Y:S04]  /*0250*/  @P3 LDG.E.EL R12, desc[UR4][R2.64] ;  /* 0x00000004020c3981 */ /* 0x000f68000c2e1900 */
[----:B------:R-:W5:Y:S01]  /*0260*/  @P3 LDG.E.EL R14, desc[UR4][R4.64+0x8] ;  /* 0x00000804040e3981 */ /* 0x000f62000c2e1900 */
[----:B------:R-:W-:Y:S01]  /*0270*/  ISETP.GE.AND P0, PT, R0, 0x80, PT ;  /* 0x000000800000780c */ /* 0x000fe20003f06270 */
[----:B------:R-:W-:Y:S01]  /*0280*/  VIADD R19, R19, 0x30 ;  /* 0x0000003013137836 */ /* 0x000fe20000000000 */
[----:B------:R-:W-:-:S02]  /*0290*/  CS2R R20, SRZ ;  /* 0x0000000000147805 */ /* 0x000fc4000001ff00 */
[----:B------:R-:W-:Y:S02]  /*02a0*/  CS2R R22, SRZ ;  /* 0x0000000000167805 */ /* 0x000fe4000001ff00 */
[----:B------:R-:W-:Y:S01]  /*02b0*/  ISETP.GT.AND P2, PT, R18, RZ, !P0 ;  /* 0x000000ff1200720c */ /* 0x000fe20004744270 */
[----:B------:R-:W-:Y:S01]  /*02c0*/  IMAD.WIDE R10, R19, 0x4, R10 ;  /* 0x00000004130a7825 */ /* 0x000fe200078e020a */
[----:B------:R-:W-:Y:S02]  /*02d0*/  CS2R R18, SRZ ;  /* 0x0000000000127805 */ /* 0x000fe4000001ff00 */
[----:B------:R-:W5:Y:S04]  /*02e0*/  @P3 LDG.E.EL R22, desc[UR4][R4.64+0xc] ;  /* 0x00000c0404163981 */ /* 0x000f68000c2e1900 */
[----:B------:R-:W5:Y:S01]  /*02f0*/  @P3 LDG.E.EL R21, desc[UR4][R10.64] ;  /* 0x000000040a153981 */ /* 0x000f62000c2e1900 */
[----:B------:R-:W-:-:S04]  /*0300*/  CS2R R26, SRZ ;  /* 0x00000000001a7805 */ /* 0x000fc8000001ff00 */
[----:B------:R-:W5:Y:S04]  /*0310*/  @P2 LDG.E.EL R19, desc[UR4][R8.64] ;  /* 0x0000000408132981 */ /* 0x000f68000c2e1900 */
[----:B------:R-:W5:Y:S01]  /*0320*/  @P2 LDG.E.EL R18, desc[UR4][R4.64+0x4] ;  /* 0x0000040404122981 */ /* 0x000f62000c2e1900 */
[----:B------:R-:W-:-:S03]  /*0330*/  CS2R R24, SRZ ;  /* 0x0000000000187805 */ /* 0x000fc6000001ff00 */
[----:B------:R1:W5:Y:S04]  /*0340*/  @P2 LDG.E.EL R20, desc[UR4][R6.64] ;  /* 0x0000000406142981 */ /* 0x000368000c2e1900 */
[----:B------:R-:W5:Y:S04]  /*0350*/  @P2 LDG.E.EL R23, desc[UR4][R4.64] ;  /* 0x0000000404172981 */ /* 0x000f68000c2e1900 */
[----:B------:R1:W5:Y:S04]  /*0360*/  @P2 LDG.E.EL R27, desc[UR4][R2.64] ;  /* 0x00000004021b2981 */ /* 0x000368000c2e1900 */
[----:B------:R-:W5:Y:S04]  /*0370*/  @P2 LDG.E.EL R26, desc[UR4][R4.64+0x8] ;  /* 0x00000804041a2981 */ /* 0x000f68000c2e1900 */
[----:B------:R-:W5:Y:S04]  /*0380*/  @P2 LDG.E.EL R25, desc[UR4][R10.64] ;  /* 0x000000040a192981 */ /* 0x000f68000c2e1900 */
[----:B------:R1:W5:Y:S01]  /*0390*/  @P2 LDG.E.EL R24, desc[UR4][R4.64+0xc] ;  /* 0x00000c0404182981 */ /* 0x000362000c2e1900 */
[----:B--2---:R-:W-:-:S02]  /*03a0*/  SEL R17, R17, RZ, P3 ;  /* 0x000000ff11117207 */ /* 0x004fc40001800000 */
[----:B---3--:R-:W-:-:S05]  /*03b0*/  SEL R16, R16, RZ, P3 ;  /* 0x000000ff10107207 */ /* 0x008fca0001800000 */
[----:B-1----:R-:W-:Y:S01]  /*03c0*/  FMUL R6, R17, R16 ;  /* 0x0000001011067220 */ /* 0x002fe20000400000 */
[----:B----4-:R-:W-:Y:S02]  /*03d0*/  SEL R8, R13, RZ, P3 ;  /* 0x000000ff0d087207 */ /* 0x010fe40001800000 */
[----:B-----5:R-:W-:Y:S02]  /*03e0*/  SEL R15, R15, RZ, P3 ;  /* 0x000000ff0f0f7207 */ /* 0x020fe40001800000 */
[----:B------:R-:W-:-:S03]  /*03f0*/  FSETP.NAN.AND P5, PT, R6, R6, PT ;  /* 0x000000060600720b */ /* 0x000fc60003fa8000 */
[----:B------:R-:W-:Y:S01]  /*0400*/  FMUL R15, R8, R15 ;  /* 0x0000000f080f7220 */ /* 0x000fe20000400000 */
[----:B0-----:R-:W-:Y:S02]  /*0410*/  SEL R3, R12, RZ, P3 ;  /* 0x000000ff0c037207 */ /* 0x001fe40001800000 */
[----:B------:R-:W-:Y:S02]  /*0420*/  SEL R14, R14, RZ, P3 ;  /* 0x000000ff0e0e7207 */ /* 0x000fe40001800000 */
[----:B------:R-:W-:-:S03]  /*0430*/  FSETP.GT.AND P4, PT, R6, R15, PT ;  /* 0x0000000f0600720b */ /* 0x000fc60003f84000 */
[----:B------:R-:W-:Y:S02]  /*0440*/  FMUL R3, R3, R14 ;  /* 0x0000000e03037220 */ /* 0x000fe40000400000 */
[----:B------:R-:W-:-:S04]  /*0450*/  @!P5 FSEL R6, R6, R15, P4 ;  /* 0x0000000f0606d208 */ /* 0x000fc80002000000 */
[C---:B------:R-:W-:Y:S02]  /*0460*/  FSETP.GT.AND P4, PT, R6.reuse, R3, PT ;  /* 0x000000030600720b */ /* 0x040fe40003f84000 */
[----:B------:R-:W-:Y:S02]  /*0470*/  FSETP.NAN.AND P5, PT, R6, R6, PT ;  /* 0x000000060600720b */ /* 0x000fe40003fa8000 */
[----:B------:R-:W-:Y:S02]  /*0480*/  SEL R21, R21, RZ, P3 ;  /* 0x000000ff15157207 */ /* 0x000fe40001800000 */
[----:B------:R-:W-:Y:S02]  /*0490*/  SEL R22, R22, RZ, P3 ;  /* 0x000000ff16167207 */ /* 0x000fe40001800000 */
[----:B------:R-:W-:-:S05]  /*04a0*/  SEL R19, R19, RZ, P2 ;  /* 0x000000ff13137207 */ /* 0x000fca0001000000 */
[----:B------:R-:W-:Y:S02]  /*04b0*/  @!P4 FSEL R6, R6, R3, P5 ;  /* 0x000000030606c208 */ /* 0x000fe40002800000 */
[----:B------:R-:W0:Y:S01]  /*04c0*/  LDC.64 R2, c[0x0][0x220] ;  /* 0x00008800ff027b82 */ /* 0x000e220000000a00 */
[----:B------:R-:W-:Y:S01]  /*04d0*/  SEL R18, R18, RZ, P2 ;  /* 0x000000ff12127207 */ /* 0x000fe20001000000 */
[----:B------:R-:W-:Y:S01]  /*04e0*/  FMUL R22, R21, R22 ;  /* 0x0000001615167220 */ /* 0x000fe20000400000 */
[----:B------:R-:W-:Y:S02]  /*04f0*/  SEL R5, R20, RZ, P2 ;  /* 0x000000ff14057207 */ /* 0x000fe40001000000 */
[----:B------:R-:W-:Y:S01]  /*0500*/  SEL R23, R23, RZ, P2 ;  /* 0x000000ff17177207 */ /* 0x000fe20001000000 */
[----:B------:R-:W-:Y:S01]  /*0510*/  FMUL R18, R19, R18 ;  /* 0x0000001213127220 */ /* 0x000fe20000400000 */
[----:B------:R-:W-:Y:S02]  /*0520*/  FSETP.GT.AND P3, PT, R6, R22, PT ;  /* 0x000000160600720b */ /* 0x000fe40003f64000 */
[----:B------:R-:W-:Y:S01]  /*0530*/  SEL R4, R27, RZ, P2 ;  /* 0x000000ff1b047207 */ /* 0x000fe20001000000 */
[----:B------:R-:W-:Y:S01]  /*0540*/  FFMA R5, R5, R23, R18 ;  /* 0x0000001705057223 */ /* 0x000fe20000000012 */
[----:B------:R-:W-:-:S02]  /*0550*/  SEL R26, R26, RZ, P2 ;  /* 0x000000ff1a1a7207 */ /* 0x000fc40001000000 */
[----:B------:R-:W-:-:S03]  /*0560*/  SEL R8, R25, RZ, P2 ;  /* 0x000000ff19087207 */ /* 0x000fc60001000000 */
[----:B------:R-:W-:Y:S01]  /*0570*/  FFMA R5, R4, R26, R5 ;  /* 0x0000001a04057223 */ /* 0x000fe20000000005 */
[----:B------:R-:W-:Y:S02]  /*0580*/  SEL R24, R24, RZ, P2 ;  /* 0x000000ff18187207 */ /* 0x000fe40001000000 */
[----:B------:R-:W-:-:S03]  /*0590*/  FSETP.NAN.AND P2, PT, R6, R6, PT ;  /* 0x000000060600720b */ /* 0x000fc60003f48000 */
[----:B------:R-:W-:Y:S01]  /*05a0*/  FFMA R5, R8, R24, R5 ;  /* 0x0000001808057223 */ /* 0x000fe20000000005 */
[----:B------:R-:W-:Y:S01]  /*05b0*/  @!P3 FSEL R6, R6, R22, P2 ;  /* 0x000000160606b208 */ /* 0x000fe20001000000 */
[----:B0-----:R-:W-:-:S04]  /*05c0*/  IMAD.WIDE R2, R0, 0x4, R2 ;  /* 0x0000000400027825 */ /* 0x001fc800078e0202 */
[----:B------:R-:W-:Y:S01]  /*05d0*/  @P1 FMUL R6, R5, 0.25 ;  /* 0x3e80000005061820 */ /* 0x000fe20000400000 */
[----:B------:R-:W-:Y:S06]  /*05e0*/  @P0 EXIT ;  /* 0x000000000000094d */ /* 0x000fec0003800000 */
[----:B------:R-:W-:Y:S01]  /*05f0*/  STG.E desc[UR4][R2.64], R6 ;  /* 0x0000000602007986 */ /* 0x000fe2000c101904 */
[----:B------:R-:W-:Y:S05]  /*0600*/  EXIT ;  /* 0x000000000000794d */ /* 0x000fea0003800000 */
.L_x_0:
[----:B------:R-:W-:-:S00]  /*0610*/  BRA `(.L_x_0) ;  /* 0xfffffffc00fc7947 */ /* 0x000fc0000383ffff */
[----:B------:R-:W-:-:S00]  /*0620*/  NOP ;  /* 0x0000000000007918 */ /* 0x000fc00000000000 */
        /* <DEDUP_REMOVED lines=13> */
.L_x_1:


//--------------------- .nv.constant0.triton_poi_fused_cat_2 --------------------------
	.section	.nv.constant0.triton_poi_fused_cat_2,"a",@progbits
	.sectionflags	@""
	.align	4
.nv.constant0.triton_poi_fused_cat_2:
	.zero		556
